	.headerflags	@"EF_CUDA_TEXMODE_UNIFIED EF_CUDA_64BIT_ADDRESS EF_CUDA_ACCELERATORS EF_CUDA_SM90 EF_CUDA_VIRTUAL_SM(EF_CUDA_SM90)"
	.elftype	@"ET_EXEC"


//--------------------- .nv.info                  --------------------------
	.section	.nv.info,"",@"SHT_CUDA_INFO"
	.align	4


	//----- nvinfo : EIATTR_REGCOUNT
	.align		4
        /*0000*/ 	.byte	0x04, 0x2f
        /*0002*/ 	.short	(.L_3 - .L_2)
	.align		4
.L_2:
        /*0004*/ 	.word	index@(triton_poi_fused__native_batch_norm_legit_no_training_relu_8)
        /*0008*/ 	.word	0x00000020


	//----- nvinfo : EIATTR_MIN_STACK_SIZE
	.align		4
.L_3:
        /*000c*/ 	.byte	0x04, 0x12
        /*000e*/ 	.short	(.L_5 - .L_4)
	.align		4
.L_4:
        /*0010*/ 	.word	index@(triton_poi_fused__native_batch_norm_legit_no_training_relu_8)
        /*0014*/ 	.word	0x00000000


	//----- nvinfo : EIATTR_FRAME_SIZE
	.align		4
.L_5:
        /*0018*/ 	.byte	0x04, 0x11
        /*001a*/ 	.short	(.L_7 - .L_6)
	.align		4
.L_6:
        /*001c*/ 	.word	index@(triton_poi_fused__native_batch_norm_legit_no_training_relu_8)
        /*0020*/ 	.word	0x00000000


	//----- nvinfo : EIATTR_MIN_STACK_SIZE
	.align		4
.L_7:
        /*0024*/ 	.byte	0x04, 0x12
        /*0026*/ 	.short	(.L_9 - .L_8)
	.align		4
.L_8:
        /*0028*/ 	.word	index@(triton_poi_fused__native_batch_norm_legit_no_training_relu_8)
        /*002c*/ 	.word	0x00000000
.L_9:


//--------------------- .nv.info.triton_poi_fused__native_batch_norm_legit_no_training_relu_8 --------------------------
	.section	.nv.info.triton_poi_fused__native_batch_norm_legit_no_training_relu_8,"",@"SHT_CUDA_INFO"
	.sectionflags	@""
	.align	4


	//----- nvinfo : EIATTR_CUDA_API_VERSION
	.align		4
        /*0000*/ 	.byte	0x04, 0x37
        /*0002*/ 	.short	(.L_11 - .L_10)
.L_10:
        /*0004*/ 	.word	0x0000007c


	//----- nvinfo : EIATTR_KPARAM_INFO
	.align		4
.L_11:
        /*0008*/ 	.byte	0x04, 0x17
        /*000a*/ 	.short	(.L_13 - .L_12)
.L_12:
        /*000c*/ 	.word	0x00000000
        /*0010*/ 	.short	0x000b
        /*0012*/ 	.short	0x0058
        /*0014*/ 	.byte	0x00, 0xf0, 0x11, 0x00


	//----- nvinfo : EIATTR_KPARAM_INFO
	.align		4
.L_13:
        /*0018*/ 	.byte	0x04, 0x17
        /*001a*/ 	.short	(.L_15 - .L_14)
.L_14:
        /*001c*/ 	.word	0x00000000
        /*0020*/ 	.short	0x000a
        /*0022*/ 	.short	0x0050
        /*0024*/ 	.byte	0x00, 0xf4, 0x21, 0x00


	//----- nvinfo : EIATTR_KPARAM_INFO
	.align		4
.L_15:
        /*0028*/ 	.byte	0x04, 0x17
        /*002a*/ 	.short	(.L_17 - .L_16)
.L_16:
        /*002c*/ 	.word	0x00000000
        /*0030*/ 	.short	0x0009
        /*0032*/ 	.short	0x0048
        /*0034*/ 	.byte	0x00, 0xf4, 0x21, 0x00


	//----- nvinfo : EIATTR_KPARAM_INFO
	.align		4
.L_17:
        /*0038*/ 	.byte	0x04, 0x17
        /*003a*/ 	.short	(.L_19 - .L_18)
.L_18:
        /*003c*/ 	.word	0x00000000
        /*0040*/ 	.short	0x0008
        /*0042*/ 	.short	0x0040
        /*0044*/ 	.byte	0x00, 0xf4, 0x21, 0x00


	//----- nvinfo : EIATTR_KPARAM_INFO
	.align		4
.L_19:
        /*0048*/ 	.byte	0x04, 0x17
        /*004a*/ 	.short	(.L_21 - .L_20)
.L_20:
        /*004c*/ 	.word	0x00000000
        /*0050*/ 	.short	0x0007
        /*0052*/ 	.short	0x0038
        /*0054*/ 	.byte	0x00, 0xf4, 0x21, 0x00


	//----- nvinfo : EIATTR_KPARAM_INFO
	.align		4
.L_21:
        /*0058*/ 	.byte	0x04, 0x17
        /*005a*/ 	.short	(.L_23 - .L_22)
.L_22:
        /*005c*/ 	.word	0x00000000
        /*0060*/ 	.short	0x0006
        /*0062*/ 	.short	0x0030
        /*0064*/ 	.byte	0x00, 0xf4, 0x21, 0x00


	//----- nvinfo : EIATTR_KPARAM_INFO
	.align		4
.L_23:
        /*0068*/ 	.byte	0x04, 0x17
        /*006a*/ 	.short	(.L_25 - .L_24)
.L_24:
        /*006c*/ 	.word	0x00000000
        /*0070*/ 	.short	0x0005
        /*0072*/ 	.short	0x0028
        /*0074*/ 	.byte	0x00, 0xf4, 0x21, 0x00


	//----- nvinfo : EIATTR_KPARAM_INFO
	.align		4
.L_25:
        /*0078*/ 	.byte	0x04, 0x17
        /*007a*/ 	.short	(.L_27 - .L_26)
.L_26:
        /*007c*/ 	.word	0x00000000
        /*0080*/ 	.short	0x0004
        /*0082*/ 	.short	0x0020
        /*0084*/ 	.byte	0x00, 0xf4, 0x21, 0x00


	//----- nvinfo : EIATTR_KPARAM_INFO
	.align		4
.L_27:
        /*0088*/ 	.byte	0x04, 0x17
        /*008a*/ 	.short	(.L_29 - .L_28)
.L_28:
        /*008c*/ 	.word	0x00000000
        /*0090*/ 	.short	0x0003
        /*0092*/ 	.short	0x0018
        /*0094*/ 	.byte	0x00, 0xf4, 0x21, 0x00


	//----- nvinfo : EIATTR_KPARAM_INFO
	.align		4
.L_29:
        /*0098*/ 	.byte	0x04, 0x17
        /*009a*/ 	.short	(.L_31 - .L_30)
.L_30:
        /*009c*/ 	.word	0x00000000
        /*00a0*/ 	.short	0x0002
        /*00a2*/ 	.short	0x0010
        /*00a4*/ 	.byte	0x00, 0xf4, 0x21, 0x00


	//----- nvinfo : EIATTR_KPARAM_INFO
	.align		4
.L_31:
        /*00a8*/ 	.byte	0x04, 0x17
        /*00aa*/ 	.short	(.L_33 - .L_32)
.L_32:
        /*00ac*/ 	.word	0x00000000
        /*00b0*/ 	.short	0x0001
        /*00b2*/ 	.short	0x0008
        /*00b4*/ 	.byte	0x00, 0xf4, 0x21, 0x00


	//----- nvinfo : EIATTR_KPARAM_INFO
	.align		4
.L_33:
        /*00b8*/ 	.byte	0x04, 0x17
        /*00ba*/ 	.short	(.L_35 - .L_34)
.L_34:
        /*00bc*/ 	.word	0x00000000
        /*00c0*/ 	.short	0x0000
        /*00c2*/ 	.short	0x0000
        /*00c4*/ 	.byte	0x00, 0xf4, 0x21, 0x00


	//----- nvinfo : EIATTR_SPARSE_MMA_MASK
	.align		4
.L_35:
        /*00c8*/ 	.byte	0x03, 0x50
        /*00ca*/ 	.short	0x0000


	//----- nvinfo : EIATTR_MAXREG_COUNT
	.align		4
        /*00cc*/ 	.byte	0x03, 0x1b
        /*00ce*/ 	.short	0x00ff


	//----- nvinfo : EIATTR_EXIT_INSTR_OFFSETS
	.align		4
        /*00d0*/ 	.byte	0x04, 0x1c
        /*00d2*/ 	.short	(.L_37 - .L_36)


	//   ....[0]....
.L_36:
        /*00d4*/ 	.word	0x00000730


	//   ....[1]....
        /*00d8*/ 	.word	0x00000750


	//----- nvinfo : EIATTR_REQNTID
	.align		4
.L_37:
        /*00dc*/ 	.byte	0x04, 0x10
        /*00de*/ 	.short	(.L_39 - .L_38)
.L_38:
        /*00e0*/ 	.word	0x00000080
        /*00e4*/ 	.word	0x00000001
        /*00e8*/ 	.word	0x00000001


	//----- nvinfo : EIATTR_CBANK_PARAM_SIZE
	.align		4
.L_39:
        /*00ec*/ 	.byte	0x03, 0x19
        /*00ee*/ 	.short	0x005c


	//----- nvinfo : EIATTR_PARAM_CBANK
	.align		4
        /*00f0*/ 	.byte	0x04, 0x0a
        /*00f2*/ 	.short	(.L_41 - .L_40)
	.align		4
.L_40:
        /*00f4*/ 	.word	index@(.nv.constant0.triton_poi_fused__native_batch_norm_legit_no_training_relu_8)
        /*00f8*/ 	.short	0x0210
        /*00fa*/ 	.short	0x005c


	//----- nvinfo : EIATTR_SW_WAR
	.align		4
.L_41:
        /*00fc*/ 	.byte	0x04, 0x36
        /*00fe*/ 	.short	(.L_43 - .L_42)
.L_42:
        /*0100*/ 	.word	0x00000008
.L_43:


//--------------------- .nv.callgraph             --------------------------
	.section	.nv.callgraph,"",@"SHT_CUDA_CALLGRAPH"
	.align	4
	.sectionentsize	8
	.align		4
        /*0000*/ 	.word	0x00000000
	.align		4
        /*0004*/ 	.word	0xffffffff
	.align		4
        /*0008*/ 	.word	0x00000000
	.align		4
        /*000c*/ 	.word	0xfffffffe
	.align		4
        /*0010*/ 	.word	0x00000000
	.align		4
        /*0014*/ 	.word	0xfffffffd
	.align		4
        /*0018*/ 	.word	0x00000000
	.align		4
        /*001c*/ 	.word	0xfffffffc


//--------------------- .nv.constant4             --------------------------
	.section	.nv.constant4,"a",@progbits
	.align	8
	.align		8
.nv.constant4:
        /*0000*/ 	.dword	_$_str
	.align		8
        /*0008*/ 	.dword	_$_str_$_2


//--------------------- .text.triton_poi_fused__native_batch_norm_legit_no_training_relu_8 --------------------------
	.section	.text.triton_poi_fused__native_batch_norm_legit_no_training_relu_8,"ax",@progbits
	.align	128
        .global         triton_poi_fused__native_batch_norm_legit_no_training_relu_8
        .type           triton_poi_fused__native_batch_norm_legit_no_training_relu_8,@function
        .size           triton_poi_fused__native_batch_norm_legit_no_training_relu_8,(.L_x_1 - triton_poi_fused__native_batch_norm_legit_no_training_relu_8)
        .other          triton_poi_fused__native_batch_norm_legit_no_training_relu_8,@"STO_CUDA_ENTRY STV_DEFAULT"
triton_poi_fused__native_batch_norm_legit_no_training_relu_8:
.text.triton_poi_fused__native_batch_norm_legit_no_training_relu_8:
[----:B------:R-:W0:Y:S01]  /*0000*/  LDC R1, c[0x0][0x28] ;  /* 0x00000a00ff017b82 */ /* 0x000e220000000800 */
[----:B------:R-:W1:Y:S07]  /*0010*/  S2R R0, SR_TID.X ;  /* 0x0000000000007919 */ /* 0x000e6e0000002100 */
[----:B------:R-:W2:Y:S01]  /*0020*/  LDC.64 R8, c[0x0][0x220] ;  /* 0x00008800ff087b82 */ /* 0x000ea20000000a00 */
[----:B------:R-:W-:Y:S01]  /*0030*/  ULDC.64 UR4, c[0x0][0x208] ;  /* 0x0000820000047ab9 */ /* 0x000fe20000000a00 */
[----:B------:R-:W3:Y:S06]  /*0040*/  S2R R5, SR_CTAID.X ;  /* 0x0000000000057919 */ /* 0x000eec0000002500 */
[----:B------:R-:W4:Y:S08]  /*0050*/  LDC.64 R10, c[0x0][0x240] ;  /* 0x00009000ff0a7b82 */ /* 0x000f300000000a00 */
[----:B------:R-:W5:Y:S08]  /*0060*/  LDC.64 R28, c[0x0][0x218] ;  /* 0x00008600ff1c7b82 */ /* 0x000f700000000a00 */
[----:B------:R-:W5:Y:S01]  /*0070*/  LDC.64 R26, c[0x0][0x210] ;  /* 0x00008400ff1a7b82 */ /* 0x000f620000000a00 */
[----:B-1----:R-:W-:-:S07]  /*0080*/  SHF.L.U32 R0, R0, 0x1, RZ ;  /* 0x0000000100007819 */ /* 0x002fce00000006ff */
[----:B------:R-:W1:Y:S01]  /*0090*/  LDC.64 R14, c[0x0][0x228] ;  /* 0x00008a00ff0e7b82 */ /* 0x000e620000000a00 */
[----:B---3--:R-:W-:Y:S02]  /*00a0*/  SHF.R.S32.HI R3, RZ, 0x17, R5 ;  /* 0x00000017ff037819 */ /* 0x008fe40000011405 */
[----:B------:R-:W-:Y:S02]  /*00b0*/  LOP3.LUT R0, R0, 0xfe, RZ, 0xc0, !PT ;  /* 0x000000fe00007812 */ /* 0x000fe400078ec0ff */
[----:B------:R-:W-:-:S03]  /*00c0*/  SGXT R3, R3, 0x1 ;  /* 0x000000010303781a */ /* 0x000fc60000000200 */
[----:B------:R-:W3:Y:S01]  /*00d0*/  LDC.64 R22, c[0x0][0x230] ;  /* 0x00008c00ff167b82 */ /* 0x000ee20000000a00 */
[----:B------:R-:W-:Y:S02]  /*00e0*/  LEA R0, R5, R0, 0x8 ;  /* 0x0000000005007211 */ /* 0x000fe400078e40ff */
[----:B------:R-:W-:Y:S02]  /*00f0*/  CS2R R4, SRZ ;  /* 0x0000000000047805 */ /* 0x000fe4000001ff00 */
[----:B------:R-:W-:Y:S02]  /*0100*/  LEA.HI R3, R3, R0, RZ, 0x6 ;  /* 0x0000000003037211 */ /* 0x000fe400078f30ff */
[----:B------:R-:W-:Y:S02]  /*0110*/  ISETP.GE.AND P0, PT, R0, 0x100, PT ;  /* 0x000001000000780c */ /* 0x000fe40003f06270 */
[----:B------:R-:W-:Y:S02]  /*0120*/  CS2R R6, SRZ ;  /* 0x0000000000067805 */ /* 0x000fe4000001ff00 */
[----:B------:R-:W-:Y:S01]  /*0130*/  LOP3.LUT R3, R3, 0xffffffc0, RZ, 0xc0, !PT ;  /* 0xffffffc003037812 */ /* 0x000fe200078ec0ff */
[----:B------:R-:W1:Y:S03]  /*0140*/  LDC.64 R20, c[0x0][0x238] ;  /* 0x00008e00ff147b82 */ /* 0x000e660000000a00 */
[----:B------:R-:W-:-:S05]  /*0150*/  IADD3 R19, R0, -R3, RZ ;  /* 0x8000000300137210 */ /* 0x000fca0007ffe0ff */
[C---:B--2---:R-:W-:Y:S01]  /*0160*/  IMAD.WIDE R8, R19.reuse, 0x4, R8 ;  /* 0x0000000413087825 */ /* 0x044fe200078e0208 */
[----:B------:R-:W2:Y:S04]  /*0170*/  LDC.64 R24, c[0x0][0x248] ;  /* 0x00009200ff187b82 */ /* 0x000ea80000000a00 */
[----:B------:R5:W2:Y:S01]  /*0180*/  @!P0 LDG.E.EL.64 R4, desc[UR4][R8.64] ;  /* 0x0000000408048981 */ /* 0x000aa2000c2e1b00 */
[----:B------:R-:W-:Y:S01]  /*0190*/  CS2R R2, SRZ ;  /* 0x0000000000027805 */ /* 0x000fe2000001ff00 */
[C---:B----4-:R-:W-:Y:S02]  /*01a0*/  IMAD.WIDE R10, R19.reuse, 0x4, R10 ;  /* 0x00000004130a7825 */ /* 0x050fe400078e020a */
[----:B------:R-:W4:Y:S03]  /*01b0*/  LDC.64 R16, c[0x0][0x250] ;  /* 0x00009400ff107b82 */ /* 0x000f260000000a00 */
[----:B------:R3:W2:Y:S01]  /*01c0*/  @!P0 LDG.E.EL.64 R2, desc[UR4][R10.64] ;  /* 0x000000040a028981 */ /* 0x0006a2000c2e1b00 */
[----:B-----5:R-:W-:Y:S01]  /*01d0*/  IMAD.WIDE R28, R19, 0x4, R28 ;  /* 0x00000004131c7825 */ /* 0x020fe200078e021c */
[----:B------:R-:W-:-:S03]  /*01e0*/  CS2R R8, SRZ ;  /* 0x0000000000087805 */ /* 0x000fc6000001ff00 */
[----:B0-----:R-:W-:Y:S01]  /*01f0*/  IMAD.WIDE R26, R0, 0x4, R26 ;  /* 0x00000004001a7825 */ /* 0x001fe200078e021a */
[----:B------:R-:W5:Y:S01]  /*0200*/  @!P0 LDG.E.EL.64 R6, desc[UR4][R28.64] ;  /* 0x000000041c068981 */ /* 0x000f62000c2e1b00 */
[----:B------:R-:W-:-:S03]  /*0210*/  CS2R R12, SRZ ;  /* 0x00000000000c7805 */ /* 0x000fc6000001ff00 */
[----:B------:R1:W5:Y:S01]  /*0220*/  @!P0 LDG.E.64 R8, desc[UR4][R26.64] ;  /* 0x000000041a088981 */ /* 0x000362000c1e1b00 */
[----:B---3--:R-:W-:Y:S01]  /*0230*/  CS2R R10, SRZ ;  /* 0x00000000000a7805 */ /* 0x008fe2000001ff00 */
[----:B------:R-:W-:-:S05]  /*0240*/  IMAD.WIDE R22, R19, 0x4, R22 ;  /* 0x0000000413167825 */ /* 0x000fca00078e0216 */
[----:B------:R0:W3:Y:S01]  /*0250*/  @!P0 LDG.E.EL.64 R12, desc[UR4][R22.64] ;  /* 0x00000004160c8981 */ /* 0x0000e2000c2e1b00 */
[----:B-1----:R-:W-:-:S05]  /*0260*/  IMAD.WIDE R26, R19, 0x4, R14 ;  /* 0x00000004131a7825 */ /* 0x002fca00078e020e */
[----:B------:R-:W3:Y:S01]  /*0270*/  @!P0 LDG.E.EL.64 R10, desc[UR4][R26.64] ;  /* 0x000000041a0a8981 */ /* 0x000ee2000c2e1b00 */
[----:B------:R-:W-:Y:S01]  /*0280*/  CS2R R14, SRZ ;  /* 0x00000000000e7805 */ /* 0x000fe2000001ff00 */
[----:B------:R-:W-:-:S04]  /*0290*/  IMAD.WIDE R20, R19, 0x4, R20 ;  /* 0x0000000413147825 */ /* 0x000fc800078e0214 */
[C---:B--2---:R-:W-:Y:S01]  /*02a0*/  IMAD.WIDE R24, R19.reuse, 0x4, R24 ;  /* 0x0000000413187825 */ /* 0x044fe200078e0218 */
[----:B------:R1:W2:Y:S03]  /*02b0*/  @!P0 LDG.E.EL.64 R14, desc[UR4][R20.64] ;  /* 0x00000004140e8981 */ /* 0x0002a6000c2e1b00 */
[----:B----4-:R-:W-:Y:S01]  /*02c0*/  IMAD.WIDE R28, R19, 0x4, R16 ;  /* 0x00000004131c7825 */ /* 0x010fe200078e0210 */
[----:B------:R-:W-:Y:S02]  /*02d0*/  CS2R R18, SRZ ;  /* 0x0000000000127805 */ /* 0x000fe4000001ff00 */
[----:B------:R-:W-:-:S04]  /*02e0*/  CS2R R16, SRZ ;  /* 0x0000000000107805 */ /* 0x000fc8000001ff00 */
[----:B------:R-:W4:Y:S04]  /*02f0*/  @!P0 LDG.E.EL.64 R18, desc[UR4][R24.64] ;  /* 0x0000000418128981 */ /* 0x000f28000c2e1b00 */
[----:B------:R-:W4:Y:S01]  /*0300*/  @!P0 LDG.E.EL.64 R16, desc[UR4][R28.64] ;  /* 0x000000041c108981 */ /* 0x000f22000c2e1b00 */
[----:B0-----:R-:W-:Y:S01]  /*0310*/  FADD R22, R4, 9.9999997473787516356e-06 ;  /* 0x3727c5ac04167421 */ /* 0x001fe20000000000 */
[----:B------:R-:W-:-:S05]  /*0320*/  FADD R5, R5, 9.9999997473787516356e-06 ;  /* 0x3727c5ac05057421 */ /* 0x000fca0000000000 */
[----:B------:R-:W0:Y:S08]  /*0330*/  MUFU.SQRT R22, R22 ;  /* 0x0000001600167308 */ /* 0x000e300000002000 */
[----:B------:R-:W1:Y:S01]  /*0340*/  MUFU.SQRT R5, R5 ;  /* 0x0000000500057308 */ /* 0x000e620000002000 */
[----:B------:R-:W-:Y:S01]  /*0350*/  FADD R4, R3, 9.9999997473787516356e-06 ;  /* 0x3727c5ac03047421 */ /* 0x000fe20000000000 */
[----:B------:R-:W-:Y:S01]  /*0360*/  FADD R2, R2, 9.9999997473787516356e-06 ;  /* 0x3727c5ac02027421 */ /* 0x000fe20000000000 */
[----:B0-----:R-:W-:-:S02]  /*0370*/  FSETP.GT.AND P2, PT, R22, 8.50705917302346158658e+37, PT ;  /* 0x7e8000001600780b */ /* 0x001fc40003f44000 */
[C---:B------:R-:W-:Y:S02]  /*0380*/  FSETP.GEU.AND P6, PT, R22.reuse, 1.175494350822287508e-38, PT ;  /* 0x008000001600780b */ /* 0x040fe40003fce000 */
[C---:B-1----:R-:W-:Y:S02]  /*0390*/  FSETP.GT.AND P5, PT, R5.reuse, 8.50705917302346158658e+37, PT ;  /* 0x7e8000000500780b */ /* 0x042fe40003fa4000 */
[----:B------:R-:W-:Y:S01]  /*03a0*/  FSETP.GEU.AND P4, PT, R5, 1.175494350822287508e-38, PT ;  /* 0x008000000500780b */ /* 0x000fe20003f8e000 */
[----:B------:R0:W1:Y:S06]  /*03b0*/  MUFU.SQRT R21, R2 ;  /* 0x0000000200157308 */ /* 0x00006c0000002000 */
[----:B------:R-:W-:-:S02]  /*03c0*/  @P2 FMUL R22, R22, 0.25 ;  /* 0x3e80000016162820 */ /* 0x000fc40000400000 */
[----:B------:R-:W2:Y:S01]  /*03d0*/  MUFU.SQRT R4, R4 ;  /* 0x0000000400047308 */ /* 0x000ea20000002000 */
[----:B0-----:R-:W-:Y:S01]  /*03e0*/  HFMA2.MMA R2, -RZ, RZ, 1.625, 0 ;  /* 0x3e800000ff027435 */ /* 0x001fe200000001ff */
[----:B------:R-:W-:Y:S01]  /*03f0*/  @P5 FMUL R5, R5, 0.25 ;  /* 0x3e80000005055820 */ /* 0x000fe20000400000 */
[----:B------:R-:W-:-:S03]  /*0400*/  @!P6 FMUL R22, R22, 16777216 ;  /* 0x4b8000001616e820 */ /* 0x000fc60000400000 */
[----:B------:R-:W-:Y:S01]  /*0410*/  @!P4 FMUL R5, R5, 16777216 ;  /* 0x4b8000000505c820 */ /* 0x000fe20000400000 */
[----:B-1----:R-:W-:Y:S02]  /*0420*/  FSETP.GT.AND P3, PT, R21, 8.50705917302346158658e+37, PT ;  /* 0x7e8000001500780b */ /* 0x002fe40003f64000 */
[----:B------:R-:W0:Y:S02]  /*0430*/  MUFU.RCP R22, R22 ;  /* 0x0000001600167308 */ /* 0x000e240000001000 */
[----:B------:R-:W-:Y:S02]  /*0440*/  FSEL R3, R2, 1, P2 ;  /* 0x3f80000002037808 */ /* 0x000fe40001000000 */
[----:B--2---:R-:W-:-:S04]  /*0450*/  FSETP.GT.AND P2, PT, R4, 8.50705917302346158658e+37, PT ;  /* 0x7e8000000400780b */ /* 0x004fc80003f44000 */
[----:B------:R-:W1:Y:S01]  /*0460*/  MUFU.RCP R5, R5 ;  /* 0x0000000500057308 */ /* 0x000e620000001000 */
[----:B------:R-:W-:Y:S01]  /*0470*/  @!P6 FMUL R3, R3, 16777216 ;  /* 0x4b8000000303e820 */ /* 0x000fe20000400000 */
[C---:B------:R-:W-:Y:S02]  /*0480*/  FSETP.GEU.AND P1, PT, R21.reuse, 1.175494350822287508e-38, PT ;  /* 0x008000001500780b */ /* 0x040fe40003f2e000 */
[----:B------:R-:W-:Y:S02]  /*0490*/  FSETP.GEU.AND P6, PT, R4, 1.175494350822287508e-38, PT ;  /* 0x008000000400780b */ /* 0x000fe40003fce000 */
[----:B------:R-:W-:Y:S01]  /*04a0*/  FSEL R20, R2, 1, P5 ;  /* 0x3f80000002147808 */ /* 0x000fe20002800000 */
[----:B------:R-:W-:Y:S01]  /*04b0*/  @P3 FMUL R21, R21, 0.25 ;  /* 0x3e80000015153820 */ /* 0x000fe20000400000 */
[----:B-----5:R-:W-:-:S03]  /*04c0*/  FADD R23, -R6, R8 ;  /* 0x0000000806177221 */ /* 0x020fc60000000100 */
[----:B------:R-:W-:Y:S01]  /*04d0*/  @!P4 FMUL R20, R20, 16777216 ;  /* 0x4b8000001414c820 */ /* 0x000fe20000400000 */
[----:B------:R-:W-:Y:S01]  /*04e0*/  @P2 FMUL R4, R4, 0.25 ;  /* 0x3e80000004042820 */ /* 0x000fe20000400000 */
[----:B0-----:R-:W-:Y:S01]  /*04f0*/  FMUL R22, R22, R3 ;  /* 0x0000000316167220 */ /* 0x001fe20000400000 */
[----:B------:R-:W-:Y:S01]  /*0500*/  FADD R6, -R7, R9 ;  /* 0x0000000907067221 */ /* 0x000fe20000000100 */
[----:B-1----:R-:W-:Y:S01]  /*0510*/  FMUL R5, R5, R20 ;  /* 0x0000001405057220 */ /* 0x002fe20000400000 */
[----:B------:R-:W-:Y:S01]  /*0520*/  @!P1 FMUL R21, R21, 16777216 ;  /* 0x4b80000015159820 */ /* 0x000fe20000400000 */
[----:B------:R-:W-:Y:S01]  /*0530*/  @!P6 FMUL R4, R4, 16777216 ;  /* 0x4b8000000404e820 */ /* 0x000fe20000400000 */
[----:B------:R-:W-:Y:S01]  /*0540*/  FMUL R23, R22, R23 ;  /* 0x0000001716177220 */ /* 0x000fe20000400000 */
[----:B------:R-:W-:Y:S01]  /*0550*/  FMUL R8, R5, R6 ;  /* 0x0000000605087220 */ /* 0x000fe20000400000 */
[----:B------:R-:W0:Y:S01]  /*0560*/  MUFU.RCP R3, R21 ;  /* 0x0000001500037308 */ /* 0x000e220000001000 */
[----:B------:R-:W1:Y:S01]  /*0570*/  LDC.64 R6, c[0x0][0x258] ;  /* 0x00009600ff067b82 */ /* 0x000e620000000a00 */
[----:B---3--:R-:W-:Y:S01]  /*0580*/  FFMA R10, R23, R10, R12 ;  /* 0x0000000a170a7223 */ /* 0x008fe2000000000c */
[----:B------:R-:W-:-:S05]  /*0590*/  FFMA R11, R8, R11, R13 ;  /* 0x0000000b080b7223 */ /* 0x000fca000000000d */
[----:B------:R2:W3:Y:S01]  /*05a0*/  MUFU.RCP R20, R4 ;  /* 0x0000000400147308 */ /* 0x0004e20000001000 */
[C---:B------:R-:W-:Y:S01]  /*05b0*/  FSEL R12, R2.reuse, 1, P3 ;  /* 0x3f800000020c7808 */ /* 0x040fe20001800000 */
[----:B------:R-:W5:Y:S01]  /*05c0*/  LDC.64 R8, c[0x0][0x260] ;  /* 0x00009800ff087b82 */ /* 0x000f620000000a00 */
[----:B------:R-:W-:Y:S02]  /*05d0*/  FSEL R13, R2, 1, P2 ;  /* 0x3f800000020d7808 */ /* 0x000fe40001000000 */
[----:B------:R-:W-:Y:S02]  /*05e0*/  FSETP.GEU.AND P3, PT, R10, RZ, PT ;  /* 0x000000ff0a00720b */ /* 0x000fe40003f6e000 */
[----:B------:R-:W-:Y:S01]  /*05f0*/  FSETP.GEU.AND P2, PT, R11, RZ, PT ;  /* 0x000000ff0b00720b */ /* 0x000fe20003f4e000 */
[----:B------:R-:W-:Y:S01]  /*0600*/  @!P1 FMUL R12, R12, 16777216 ;  /* 0x4b8000000c0c9820 */ /* 0x000fe20000400000 */
[----:B--2---:R-:W-:Y:S01]  /*0610*/  FSEL R4, R10, RZ, P3 ;  /* 0x000000ff0a047208 */ /* 0x004fe20001800000 */
[----:B------:R-:W-:Y:S01]  /*0620*/  @!P6 FMUL R13, R13, 16777216 ;  /* 0x4b8000000d0de820 */ /* 0x000fe20000400000 */
[----:B------:R-:W-:Y:S01]  /*0630*/  FSEL R5, R11, RZ, P2 ;  /* 0x000000ff0b057208 */ /* 0x000fe20001000000 */
[----:B0-----:R-:W-:-:S02]  /*0640*/  FMUL R3, R3, R12 ;  /* 0x0000000c03037220 */ /* 0x001fc40000400000 */
[----:B------:R-:W-:Y:S01]  /*0650*/  FADD R14, R4, -R14 ;  /* 0x8000000e040e7221 */ /* 0x000fe20000000000 */
[----:B---3--:R-:W-:Y:S01]  /*0660*/  FMUL R20, R20, R13 ;  /* 0x0000000d14147220 */ /* 0x008fe20000400000 */
[----:B------:R-:W-:Y:S02]  /*0670*/  FADD R15, R5, -R15 ;  /* 0x8000000f050f7221 */ /* 0x000fe40000000000 */
[----:B------:R-:W-:Y:S02]  /*0680*/  FMUL R3, R14, R3 ;  /* 0x000000030e037220 */ /* 0x000fe40000400000 */
[----:B------:R-:W-:Y:S01]  /*0690*/  FMUL R20, R15, R20 ;  /* 0x000000140f147220 */ /* 0x000fe20000400000 */
[----:B-1----:R-:W-:-:S04]  /*06a0*/  IMAD.WIDE R6, R0, 0x4, R6 ;  /* 0x0000000400067825 */ /* 0x002fc800078e0206 */
[----:B----4-:R-:W-:Y:S01]  /*06b0*/  FFMA R3, R3, R18, R16 ;  /* 0x0000001203037223 */ /* 0x010fe20000000010 */
[----:B------:R-:W-:Y:S01]  /*06c0*/  FFMA R17, R20, R19, R17 ;  /* 0x0000001314117223 */ /* 0x000fe20000000011 */
[----:B------:R0:W-:Y:S03]  /*06d0*/  @!P0 STG.E.64 desc[UR4][R6.64], R4 ;  /* 0x0000000406008986 */ /* 0x0001e6000c101b04 */
[----:B------:R-:W-:Y:S02]  /*06e0*/  FSETP.GEU.AND P1, PT, R3, RZ, PT ;  /* 0x000000ff0300720b */ /* 0x000fe40003f2e000 */
[----:B------:R-:W-:Y:S01]  /*06f0*/  FSETP.GEU.AND P2, PT, R17, RZ, PT ;  /* 0x000000ff1100720b */ /* 0x000fe20003f4e000 */
[----:B-----5:R-:W-:Y:S01]  /*0700*/  IMAD.WIDE R8, R0, 0x4, R8 ;  /* 0x0000000400087825 */ /* 0x020fe200078e0208 */
[----:B------:R-:W-:Y:S02]  /*0710*/  FSEL R16, R3, RZ, P1 ;  /* 0x000000ff03107208 */ /* 0x000fe40000800000 */
[----:B------:R-:W-:Y:S01]  /*0720*/  FSEL R17, R17, RZ, P2 ;  /* 0x000000ff11117208 */ /* 0x000fe20001000000 */
[----:B0-----:R-:W-:Y:S08]  /*0730*/  @P0 EXIT ;  /* 0x000000000000094d */ /* 0x001ff00003800000 */
[----:B------:R-:W-:Y:S01]  /*0740*/  STG.E.64 desc[UR4][R8.64], R16 ;  /* 0x0000001008007986 */ /* 0x000fe2000c101b04 */
[----:B------:R-:W-:Y:S05]  /*0750*/  EXIT ;  /* 0x000000000000794d */ /* 0x000fea0003800000 */
.L_x_0:
[----:B------:R-:W-:-:S00]  /*0760*/  BRA `(.L_x_0) ;  /* 0xfffffffc00fc7947 */ /* 0x000fc0000383ffff */
[----:B------:R-:W-:-:S00]  /*0770*/  NOP ;  /* 0x0000000000007918 */ /* 0x000fc00000000000 */
        /* <DEDUP_REMOVED lines=8> */
.L_x_1:


//--------------------- .nv.global.init           --------------------------
	.section	.nv.global.init,"aw",@progbits
.nv.global.init:
	.type		_$_str,@object
	.size		_$_str,(_$_str_$_2 - _$_str)
_$_str:
        /*0000*/ 	.byte	0x5f, 0x5f, 0x43, 0x55, 0x44, 0x41, 0x5f, 0x46, 0x54, 0x5a, 0x00
	.type		_$_str_$_2,@object
	.size		_$_str_$_2,(.L_1 - _$_str_$_2)
_$_str_$_2:
        /*000b*/ 	.byte	0x5f, 0x5f, 0x43, 0x55, 0x44, 0x41, 0x5f, 0x50, 0x52, 0x45, 0x43, 0x5f, 0x53, 0x51, 0x52, 0x54
        /*001b*/ 	.byte	0x00
.L_1:


//--------------------- .nv.constant0.triton_poi_fused__native_batch_norm_legit_no_training_relu_8 --------------------------
	.section	.nv.constant0.triton_poi_fused__native_batch_norm_legit_no_training_relu_8,"a",@progbits
	.sectionflags	@""
	.align	4
.nv.constant0.triton_poi_fused__native_batch_norm_legit_no_training_relu_8:
	.zero		620
